//
// Generated by NVIDIA NVVM Compiler
//
// Compiler Build ID: CL-36424714
// Cuda compilation tools, release 13.0, V13.0.88
// Based on NVVM 20.0.0
//

.version 9.0
.target sm_100
.address_size 64

	// .globl	_Z5BNAvgfPfPKfff

.visible .entry _Z5BNAvgfPfPKfff(
	.param .f32 _Z5BNAvgfPfPKfff_param_0,
	.param .u64 .ptr .align 1 _Z5BNAvgfPfPKfff_param_1,
	.param .u64 .ptr .align 1 _Z5BNAvgfPfPKfff_param_2,
	.param .f32 _Z5BNAvgfPfPKfff_param_3,
	.param .f32 _Z5BNAvgfPfPKfff_param_4
)
{
	.reg .pred 	%p<2>;
	.reg .b32 	%r<5>;
	.reg .b32 	%f<12>;
	.reg .b64 	%rd<8>;

	ld.param.f32 	%f1, [_Z5BNAvgfPfPKfff_param_0];
	ld.param.u64 	%rd1, [_Z5BNAvgfPfPKfff_param_1];
	ld.param.u64 	%rd2, [_Z5BNAvgfPfPKfff_param_2];
	ld.param.f32 	%f2, [_Z5BNAvgfPfPKfff_param_3];
	ld.param.f32 	%f3, [_Z5BNAvgfPfPKfff_param_4];
	mov.u32 	%r2, %ctaid.x;
	mov.u32 	%r3, %ntid.x;
	mov.u32 	%r4, %tid.x;
	mad.lo.s32 	%r1, %r2, %r3, %r4;
	cvt.rn.f32.s32 	%f4, %r1;
	setp.le.f32 	%p1, %f3, %f4;
	@%p1 bra 	$L__BB0_2;
	cvta.to.global.u64 	%rd3, %rd1;
	cvta.to.global.u64 	%rd4, %rd2;
	mov.f32 	%f5, 0f3F800000;
	sub.f32 	%f6, %f5, %f1;
	mul.wide.s32 	%rd5, %r1, 4;
	add.s64 	%rd6, %rd3, %rd5;
	ld.global.f32 	%f7, [%rd6];
	add.s64 	%rd7, %rd4, %rd5;
	ld.global.f32 	%f8, [%rd7];
	mul.f32 	%f9, %f1, %f8;
	div.rn.f32 	%f10, %f9, %f2;
	fma.rn.f32 	%f11, %f6, %f7, %f10;
	st.global.f32 	[%rd6], %f11;
$L__BB0_2:
	ret;

}


// ===== COMPILED SASS (sm_100) =====

	.target	sm_100

	.elftype	@"ET_EXEC"


//--------------------- .note.nv.tkinfo           --------------------------
	.section	.note.nv.tkinfo,"",@"SHT_NOTE"
	.sectionflags	@"SHF_NOTE_NV_TKINFO"
	.tkinfo
        /*0018*/ 	.word	0x00000002
        /*0030*/ 	.string	""
        /*0030*/ 	.string	"ptxas"
        /*0030*/ 	.string	"Cuda compilation tools, release 13.0, V13.0.88"
        /*0030*/ 	.string	"Build cuda_13.0.r13.0/compiler.36424714_0"
        /*0030*/ 	.string	"-arch sm_100 -m 64 "



//--------------------- .note.nv.cuinfo           --------------------------
	.section	.note.nv.cuinfo,"",@"SHT_NOTE"
	.sectionflags	@"SHF_NOTE_NV_CUINFO"
        /*0018*/ 	.short	0x0002
        /*001a*/ 	.short	0x0064
        /*001c*/ 	.short	0x0082
	.zero		2


//--------------------- .nv.info                  --------------------------
	.section	.nv.info,"",@"SHT_CUDA_INFO"
	.align	4


	//----- nvinfo : EIATTR_REGCOUNT
	.align		4
        /*0000*/ 	.byte	0x04, 0x2f
        /*0002*/ 	.short	(.L_1 - .L_0)
	.align		4
.L_0:
        /*0004*/ 	.word	index@(_Z5BNAvgfPfPKfff)
        /*0008*/ 	.word	0x00000012


	//----- nvinfo : EIATTR_FRAME_SIZE
	.align		4
.L_1:
        /*000c*/ 	.byte	0x04, 0x11
        /*000e*/ 	.short	(.L_3 - .L_2)
	.align		4
.L_2:
        /*0010*/ 	.word	index@($__internal_0_$__cuda_sm3x_div_rn_noftz_f32_slowpath)
        /*0014*/ 	.word	0x00000000


	//----- nvinfo : EIATTR_FRAME_SIZE
	.align		4
.L_3:
        /*0018*/ 	.byte	0x04, 0x11
        /*001a*/ 	.short	(.L_5 - .L_4)
	.align		4
.L_4:
        /*001c*/ 	.word	index@(_Z5BNAvgfPfPKfff)
        /*0020*/ 	.word	0x00000000


	//----- nvinfo : EIATTR_MIN_STACK_SIZE
	.align		4
.L_5:
        /*0024*/ 	.byte	0x04, 0x12
        /*0026*/ 	.short	(.L_7 - .L_6)
	.align		4
.L_6:
        /*0028*/ 	.word	index@(_Z5BNAvgfPfPKfff)
        /*002c*/ 	.word	0x00000000
.L_7:


//--------------------- .nv.compat                --------------------------
	.section	.nv.compat,"",@"SHT_CUDA_COMPAT_INFO"
	.align	4
        /*0000*/ 	.byte	0x02, 0x09, 0x00, 0x00, 0x02, 0x02, 0x01, 0x00, 0x02, 0x05, 0x05, 0x00, 0x03, 0x07, 0x01, 0x01
        /*0010*/ 	.byte	0x02, 0x03, 0x00, 0x00, 0x02, 0x06, 0x01, 0x00, 0x04, 0x0b, 0x08, 0x00, 0x01, 0x00, 0x00, 0x00
        /*0020*/ 	.byte	0x00, 0x00, 0x00, 0x00


//--------------------- .nv.info._Z5BNAvgfPfPKfff --------------------------
	.section	.nv.info._Z5BNAvgfPfPKfff,"",@"SHT_CUDA_INFO"
	.sectionflags	@""
	.align	4


	//----- nvinfo : EIATTR_CUDA_API_VERSION
	.align		4
        /*0000*/ 	.byte	0x04, 0x37
        /*0002*/ 	.short	(.L_9 - .L_8)
.L_8:
        /*0004*/ 	.word	0x00000082


	//----- nvinfo : EIATTR_KPARAM_INFO
	.align		4
.L_9:
        /*0008*/ 	.byte	0x04, 0x17
        /*000a*/ 	.short	(.L_11 - .L_10)
.L_10:
        /*000c*/ 	.word	0x00000000
        /*0010*/ 	.short	0x0004
        /*0012*/ 	.short	0x001c
        /*0014*/ 	.byte	0x00, 0xf0, 0x11, 0x00


	//----- nvinfo : EIATTR_KPARAM_INFO
	.align		4
.L_11:
        /*0018*/ 	.byte	0x04, 0x17
        /*001a*/ 	.short	(.L_13 - .L_12)
.L_12:
        /*001c*/ 	.word	0x00000000
        /*0020*/ 	.short	0x0003
        /*0022*/ 	.short	0x0018
        /*0024*/ 	.byte	0x00, 0xf0, 0x11, 0x00


	//----- nvinfo : EIATTR_KPARAM_INFO
	.align		4
.L_13:
        /*0028*/ 	.byte	0x04, 0x17
        /*002a*/ 	.short	(.L_15 - .L_14)
.L_14:
        /*002c*/ 	.word	0x00000000
        /*0030*/ 	.short	0x0002
        /*0032*/ 	.short	0x0010
        /*0034*/ 	.byte	0x00, 0xf5, 0x21, 0x00


	//----- nvinfo : EIATTR_KPARAM_INFO
	.align		4
.L_15:
        /*0038*/ 	.byte	0x04, 0x17
        /*003a*/ 	.short	(.L_17 - .L_16)
.L_16:
        /*003c*/ 	.word	0x00000000
        /*0040*/ 	.short	0x0001
        /*0042*/ 	.short	0x0008
        /*0044*/ 	.byte	0x00, 0xf5, 0x21, 0x00


	//----- nvinfo : EIATTR_KPARAM_INFO
	.align		4
.L_17:
        /*0048*/ 	.byte	0x04, 0x17
        /*004a*/ 	.short	(.L_19 - .L_18)
.L_18:
        /*004c*/ 	.word	0x00000000
        /*0050*/ 	.short	0x0000
        /*0052*/ 	.short	0x0000
        /*0054*/ 	.byte	0x00, 0xf0, 0x11, 0x00


	//----- nvinfo : EIATTR_SPARSE_MMA_MASK
	.align		4
.L_19:
        /*0058*/ 	.byte	0x03, 0x50
        /*005a*/ 	.short	0x0000


	//----- nvinfo : EIATTR_MAXREG_COUNT
	.align		4
        /*005c*/ 	.byte	0x03, 0x1b
        /*005e*/ 	.short	0x00ff


	//----- nvinfo : EIATTR_MERCURY_ISA_VERSION
	.align		4
        /*0060*/ 	.byte	0x03, 0x5f
        /*0062*/ 	.short	0x0101


	//----- nvinfo : EIATTR_VRC_CTA_INIT_COUNT
	.align		4
        /*0064*/ 	.byte	0x02, 0x4a
	.zero		1
	.zero		1


	//----- nvinfo : EIATTR_EXIT_INSTR_OFFSETS
	.align		4
        /*0068*/ 	.byte	0x04, 0x1c
        /*006a*/ 	.short	(.L_21 - .L_20)


	//   ....[0]....
.L_20:
        /*006c*/ 	.word	0x00000080


	//   ....[1]....
        /*0070*/ 	.word	0x00000230


	//----- nvinfo : EIATTR_CRS_STACK_SIZE
	.align		4
.L_21:
        /*0074*/ 	.byte	0x04, 0x1e
        /*0076*/ 	.short	(.L_23 - .L_22)
.L_22:
        /*0078*/ 	.word	0x00000000


	//----- nvinfo : EIATTR_CBANK_PARAM_SIZE
	.align		4
.L_23:
        /*007c*/ 	.byte	0x03, 0x19
        /*007e*/ 	.short	0x0020


	//----- nvinfo : EIATTR_PARAM_CBANK
	.align		4
        /*0080*/ 	.byte	0x04, 0x0a
        /*0082*/ 	.short	(.L_25 - .L_24)
	.align		4
.L_24:
        /*0084*/ 	.word	index@(.nv.constant0._Z5BNAvgfPfPKfff)
        /*0088*/ 	.short	0x0380
        /*008a*/ 	.short	0x0020


	//----- nvinfo : EIATTR_SW_WAR
	.align		4
.L_25:
        /*008c*/ 	.byte	0x04, 0x36
        /*008e*/ 	.short	(.L_27 - .L_26)
.L_26:
        /*0090*/ 	.word	0x00000008
.L_27:


//--------------------- .nv.callgraph             --------------------------
	.section	.nv.callgraph,"",@"SHT_CUDA_CALLGRAPH"
	.align	4
	.sectionentsize	8
	.align		4
        /*0000*/ 	.word	0x00000000
	.align		4
        /*0004*/ 	.word	0xffffffff
	.align		4
        /*0008*/ 	.word	0x00000000
	.align		4
        /*000c*/ 	.word	0xfffffffe
	.align		4
        /*0010*/ 	.word	0x00000000
	.align		4
        /*0014*/ 	.word	0xfffffffd
	.align		4
        /*0018*/ 	.word	0x00000000
	.align		4
        /*001c*/ 	.word	0xfffffffc


//--------------------- .text._Z5BNAvgfPfPKfff    --------------------------
	.section	.text._Z5BNAvgfPfPKfff,"ax",@progbits
	.align	128
        .global         _Z5BNAvgfPfPKfff
        .type           _Z5BNAvgfPfPKfff,@function
        .size           _Z5BNAvgfPfPKfff,(.L_x_14 - _Z5BNAvgfPfPKfff)
        .other          _Z5BNAvgfPfPKfff,@"STO_CUDA_ENTRY STV_DEFAULT"
_Z5BNAvgfPfPKfff:
.text._Z5BNAvgfPfPKfff:
[----:B------:R-:W-:Y:S01]  /*0000*/  LDC R1, c[0x0][0x37c] ;  /* 0x0000df00ff017b82 */ /* 0x000fe20000000800 */
[----:B------:R-:W0:Y:S07]  /*0010*/  S2R R0, SR_TID.X ;  /* 0x0000000000007919 */ /* 0x000e2e0000002100 */
[----:B------:R-:W0:Y:S01]  /*0020*/  S2UR UR4, SR_CTAID.X ;  /* 0x00000000000479c3 */ /* 0x000e220000002500 */
[----:B------:R-:W1:Y:S07]  /*0030*/  LDCU UR5, c[0x0][0x39c] ;  /* 0x00007380ff0577ac */ /* 0x000e6e0008000800 */
[----:B------:R-:W0:Y:S02]  /*0040*/  LDC R3, c[0x0][0x360] ;  /* 0x0000d800ff037b82 */ /* 0x000e240000000800 */
[----:B0-----:R-:W-:-:S05]  /*0050*/  IMAD R3, R3, UR4, R0 ;  /* 0x0000000403037c24 */ /* 0x001fca000f8e0200 */
[----:B------:R-:W-:-:S04]  /*0060*/  I2FP.F32.S32 R0, R3 ;  /* 0x0000000300007245 */ /* 0x000fc80000201400 */
[----:B-1----:R-:W-:-:S13]  /*0070*/  FSETP.GE.AND P0, PT, R0, UR5, PT ;  /* 0x0000000500007c0b */ /* 0x002fda000bf06000 */
[----:B------:R-:W-:Y:S05]  /*0080*/  @P0 EXIT ;  /* 0x000000000000094d */ /* 0x000fea0003800000 */
[----:B------:R-:W0:Y:S01]  /*0090*/  LDC.64 R6, c[0x0][0x390] ;  /* 0x0000e400ff067b82 */ /* 0x000e220000000a00 */
[----:B------:R-:W1:Y:S07]  /*00a0*/  LDCU.64 UR4, c[0x0][0x358] ;  /* 0x00006b00ff0477ac */ /* 0x000e6e0008000a00 */
[----:B------:R-:W2:Y:S08]  /*00b0*/  LDC.64 R4, c[0x0][0x388] ;  /* 0x0000e200ff047b82 */ /* 0x000eb00000000a00 */
[----:B------:R-:W3:Y:S01]  /*00c0*/  LDC R11, c[0x0][0x398] ;  /* 0x0000e600ff0b7b82 */ /* 0x000ee20000000800 */
[----:B0-----:R-:W-:-:S07]  /*00d0*/  IMAD.WIDE R6, R3, 0x4, R6 ;  /* 0x0000000403067825 */ /* 0x001fce00078e0206 */
[----:B------:R-:W0:Y:S01]  /*00e0*/  LDC R9, c[0x0][0x380] ;  /* 0x0000e000ff097b82 */ /* 0x000e220000000800 */
[----:B-1----:R0:W4:Y:S01]  /*00f0*/  LDG.E R0, desc[UR4][R6.64] ;  /* 0x0000000406007981 */ /* 0x002122000c1e1900 */
[----:B--2---:R-:W-:-:S05]  /*0100*/  IMAD.WIDE R4, R3, 0x4, R4 ;  /* 0x0000000403047825 */ /* 0x004fca00078e0204 */
[----:B------:R1:W5:Y:S01]  /*0110*/  LDG.E R2, desc[UR4][R4.64] ;  /* 0x0000000404027981 */ /* 0x000362000c1e1900 */
[----:B------:R-:W-:Y:S01]  /*0120*/  BSSY.RECONVERGENT B0, `(.L_x_0) ;  /* 0x000000e000007945 */ /* 0x000fe20003800200 */
[----:B---3--:R-:W2:Y:S01]  /*0130*/  MUFU.RCP R3, R11 ;  /* 0x0000000b00037308 */ /* 0x008ea20000001000 */
[----:B0-----:R-:W-:Y:S01]  /*0140*/  FADD R7, -R9, 1 ;  /* 0x3f80000009077421 */ /* 0x001fe20000000100 */
[----:B--2---:R-:W-:-:S04]  /*0150*/  FFMA R8, R3, -R11, 1 ;  /* 0x3f80000003087423 */ /* 0x004fc8000000080b */
[----:B------:R-:W-:Y:S01]  /*0160*/  FFMA R3, R3, R8, R3 ;  /* 0x0000000803037223 */ /* 0x000fe20000000003 */
[----:B----4-:R-:W-:-:S04]  /*0170*/  FMUL R0, R0, R9 ;  /* 0x0000000900007220 */ /* 0x010fc80000400000 */
[----:B------:R-:W0:Y:S01]  /*0180*/  FCHK P0, R0, R11 ;  /* 0x0000000b00007302 */ /* 0x000e220000000000 */
[----:B------:R-:W-:-:S04]  /*0190*/  FFMA R8, R0, R3, RZ ;  /* 0x0000000300087223 */ /* 0x000fc800000000ff */
[----:B------:R-:W-:-:S04]  /*01a0*/  FFMA R6, R8, -R11, R0 ;  /* 0x8000000b08067223 */ /* 0x000fc80000000000 */
[----:B------:R-:W-:Y:S01]  /*01b0*/  FFMA R6, R3, R6, R8 ;  /* 0x0000000603067223 */ /* 0x000fe20000000008 */
[----:B01----:R-:W-:Y:S06]  /*01c0*/  @!P0 BRA `(.L_x_1) ;  /* 0x00000000000c8947 */ /* 0x003fec0003800000 */
[----:B------:R-:W-:-:S07]  /*01d0*/  MOV R6, 0x1f0 ;  /* 0x000001f000067802 */ /* 0x000fce0000000f00 */
[----:B-----5:R-:W-:Y:S05]  /*01e0*/  CALL.REL.NOINC `($__internal_0_$__cuda_sm3x_div_rn_noftz_f32_slowpath) ;  /* 0x0000000000147944 */ /* 0x020fea0003c00000 */
[----:B------:R-:W-:-:S07]  /*01f0*/  IMAD.MOV.U32 R6, RZ, RZ, R0 ;  /* 0x000000ffff067224 */ /* 0x000fce00078e0000 */
.L_x_1:
[----:B------:R-:W-:Y:S05]  /*0200*/  BSYNC.RECONVERGENT B0 ;  /* 0x0000000000007941 */ /* 0x000fea0003800200 */
.L_x_0:
[----:B-----5:R-:W-:-:S05]  /*0210*/  FFMA R7, R7, R2, R6 ;  /* 0x0000000207077223 */ /* 0x020fca0000000006 */
[----:B------:R-:W-:Y:S01]  /*0220*/  STG.E desc[UR4][R4.64], R7 ;  /* 0x0000000704007986 */ /* 0x000fe2000c101904 */
[----:B------:R-:W-:Y:S05]  /*0230*/  EXIT ;  /* 0x000000000000794d */ /* 0x000fea0003800000 */
        .weak           $__internal_0_$__cuda_sm3x_div_rn_noftz_f32_slowpath
        .type           $__internal_0_$__cuda_sm3x_div_rn_noftz_f32_slowpath,@function
        .size           $__internal_0_$__cuda_sm3x_div_rn_noftz_f32_slowpath,(.L_x_14 - $__internal_0_$__cuda_sm3x_div_rn_noftz_f32_slowpath)
$__internal_0_$__cuda_sm3x_div_rn_noftz_f32_slowpath:
[----:B------:R-:W0:Y:S01]  /*0240*/  LDC R3, c[0x0][0x398] ;  /* 0x0000e600ff037b82 */ /* 0x000e220000000800 */
[--C-:B------:R-:W-:Y:S01]  /*0250*/  SHF.R.U32.HI R8, RZ, 0x17, R0.reuse ;  /* 0x00000017ff087819 */ /* 0x100fe20000011600 */
[----:B------:R-:W1:Y:S01]  /*0260*/  LDCU UR6, c[0x0][0x398] ;  /* 0x00007300ff0677ac */ /* 0x000e620008000800 */
[----:B------:R-:W-:Y:S01]  /*0270*/  BSSY.RECONVERGENT B1, `(.L_x_2) ;  /* 0x0000064000017945 */ /* 0x000fe20003800200 */
[----:B------:R-:W-:Y:S02]  /*0280*/  IMAD.MOV.U32 R11, RZ, RZ, R0 ;  /* 0x000000ffff0b7224 */ /* 0x000fe400078e0000 */
[----:B-1----:R-:W-:Y:S01]  /*0290*/  IMAD.U32 R12, RZ, RZ, UR6 ;  /* 0x00000006ff0c7e24 */ /* 0x002fe2000f8e00ff */
[----:B0-----:R-:W-:-:S04]  /*02a0*/  SHF.R.U32.HI R9, RZ, 0x17, R3 ;  /* 0x00000017ff097819 */ /* 0x001fc80000011603 */
[----:B------:R-:W-:Y:S02]  /*02b0*/  LOP3.LUT R10, R9, 0xff, RZ, 0xc0, !PT ;  /* 0x000000ff090a7812 */ /* 0x000fe400078ec0ff */
[----:B------:R-:W-:-:S03]  /*02c0*/  LOP3.LUT R9, R8, 0xff, RZ, 0xc0, !PT ;  /* 0x000000ff08097812 */ /* 0x000fc600078ec0ff */
[----:B------:R-:W-:Y:S02]  /*02d0*/  VIADD R14, R10, 0xffffffff ;  /* 0xffffffff0a0e7836 */ /* 0x000fe40000000000 */
[----:B------:R-:W-:-:S03]  /*02e0*/  VIADD R13, R9, 0xffffffff ;  /* 0xffffffff090d7836 */ /* 0x000fc60000000000 */
[----:B------:R-:W-:-:S04]  /*02f0*/  ISETP.GT.U32.AND P0, PT, R14, 0xfd, PT ;  /* 0x000000fd0e00780c */ /* 0x000fc80003f04070 */
[----:B------:R-:W-:-:S13]  /*0300*/  ISETP.GT.U32.OR P0, PT, R13, 0xfd, P0 ;  /* 0x000000fd0d00780c */ /* 0x000fda0000704470 */
[----:B------:R-:W-:Y:S01]  /*0310*/  @!P0 IMAD.MOV.U32 R8, RZ, RZ, RZ ;  /* 0x000000ffff088224 */ /* 0x000fe200078e00ff */
[----:B------:R-:W-:Y:S06]  /*0320*/  @!P0 BRA `(.L_x_3) ;  /* 0x00000000005c8947 */ /* 0x000fec0003800000 */
[----:B------:R-:W-:Y:S02]  /*0330*/  FSETP.GTU.FTZ.AND P1, PT, |R3|, +INF , PT ;  /* 0x7f8000000300780b */ /* 0x000fe40003f3c200 */
[----:B------:R-:W-:-:S04]  /*0340*/  FSETP.GTU.FTZ.AND P0, PT, |R0|, +INF , PT ;  /* 0x7f8000000000780b */ /* 0x000fc80003f1c200 */
[----:B------:R-:W-:-:S13]  /*0350*/  PLOP3.LUT P0, PT, P0, P1, PT, 0xf8, 0x8f ;  /* 0x00000000008f781c */ /* 0x000fda0000703f70 */
[----:B------:R-:W-:Y:S05]  /*0360*/  @P0 BRA `(.L_x_4) ;  /* 0x00000004004c0947 */ /* 0x000fea0003800000 */
[----:B------:R-:W-:-:S13]  /*0370*/  LOP3.LUT P0, RZ, R12, 0x7fffffff, R11, 0xc8, !PT ;  /* 0x7fffffff0cff7812 */ /* 0x000fda000780c80b */
[----:B------:R-:W-:Y:S05]  /*0380*/  @!P0 BRA `(.L_x_5) ;  /* 0x00000004003c8947 */ /* 0x000fea0003800000 */
[C---:B------:R-:W-:Y:S02]  /*0390*/  FSETP.NEU.FTZ.AND P2, PT, |R0|.reuse, +INF , PT ;  /* 0x7f8000000000780b */ /* 0x040fe40003f5d200 */
[----:B------:R-:W-:Y:S02]  /*03a0*/  FSETP.NEU.FTZ.AND P1, PT, |R3|, +INF , PT ;  /* 0x7f8000000300780b */ /* 0x000fe40003f3d200 */
[----:B------:R-:W-:-:S11]  /*03b0*/  FSETP.NEU.FTZ.AND P0, PT, |R0|, +INF , PT ;  /* 0x7f8000000000780b */ /* 0x000fd60003f1d200 */
[----:B------:R-:W-:Y:S05]  /*03c0*/  @!P1 BRA !P2, `(.L_x_5) ;  /* 0x00000004002c9947 */ /* 0x000fea0005000000 */
[----:B------:R-:W-:-:S04]  /*03d0*/  LOP3.LUT P2, RZ, R11, 0x7fffffff, RZ, 0xc0, !PT ;  /* 0x7fffffff0bff7812 */ /* 0x000fc8000784c0ff */
[----:B------:R-:W-:-:S13]  /*03e0*/  PLOP3.LUT P1, PT, P1, P2, PT, 0x2f, 0xf2 ;  /* 0x0000000000f2781c */ /* 0x000fda0000f24577 */
[----:B------:R-:W-:Y:S05]  /*03f0*/  @P1 BRA `(.L_x_6) ;  /* 0x0000000400181947 */ /* 0x000fea0003800000 */
[----:B------:R-:W-:-:S04]  /*0400*/  LOP3.LUT P1, RZ, R12, 0x7fffffff, RZ, 0xc0, !PT ;  /* 0x7fffffff0cff7812 */ /* 0x000fc8000782c0ff */
[----:B------:R-:W-:-:S13]  /*0410*/  PLOP3.LUT P0, PT, P0, P1, PT, 0x2f, 0xf2 ;  /* 0x0000000000f2781c */ /* 0x000fda0000702577 */
[----:B------:R-:W-:Y:S05]  /*0420*/  @P0 BRA `(.L_x_7) ;  /* 0x0000000400000947 */ /* 0x000fea0003800000 */
[----:B------:R-:W-:Y:S02]  /*0430*/  ISETP.GE.AND P0, PT, R13, RZ, PT ;  /* 0x000000ff0d00720c */ /* 0x000fe40003f06270 */
[----:B------:R-:W-:-:S11]  /*0440*/  ISETP.GE.AND P1, PT, R14, RZ, PT ;  /* 0x000000ff0e00720c */ /* 0x000fd60003f26270 */
[----:B------:R-:W-:Y:S02]  /*0450*/  @P0 IMAD.MOV.U32 R8, RZ, RZ, RZ ;  /* 0x000000ffff080224 */ /* 0x000fe400078e00ff */
[----:B------:R-:W-:Y:S01]  /*0460*/  @!P0 FFMA R11, R0, 1.84467440737095516160e+19, RZ ;  /* 0x5f800000000b8823 */ /* 0x000fe200000000ff */
[----:B------:R-:W-:Y:S02]  /*0470*/  @!P0 IMAD.MOV.U32 R8, RZ, RZ, -0x40 ;  /* 0xffffffc0ff088424 */ /* 0x000fe400078e00ff */
[----:B------:R-:W-:Y:S02]  /*0480*/  @!P1 FFMA R12, R3, 1.84467440737095516160e+19, RZ ;  /* 0x5f800000030c9823 */ /* 0x000fe400000000ff */
[----:B------:R-:W-:-:S07]  /*0490*/  @!P1 VIADD R8, R8, 0x40 ;  /* 0x0000004008089836 */ /* 0x000fce0000000000 */
.L_x_3:
[----:B------:R-:W-:Y:S01]  /*04a0*/  LEA R3, R10, 0xc0800000, 0x17 ;  /* 0xc08000000a037811 */ /* 0x000fe200078eb8ff */
[----:B------:R-:W-:Y:S01]  /*04b0*/  VIADD R9, R9, 0xffffff81 ;  /* 0xffffff8109097836 */ /* 0x000fe20000000000 */
[----:B------:R-:W-:Y:S03]  /*04c0*/  BSSY.RECONVERGENT B2, `(.L_x_8) ;  /* 0x0000035000027945 */ /* 0x000fe60003800200 */
[----:B------:R-:W-:Y:S02]  /*04d0*/  IMAD.IADD R3, R12, 0x1, -R3 ;  /* 0x000000010c037824 */ /* 0x000fe400078e0a03 */
[C---:B------:R-:W-:Y:S01]  /*04e0*/  IMAD R0, R9.reuse, -0x800000, R11 ;  /* 0xff80000009007824 */ /* 0x040fe200078e020b */
[----:B------:R-:W-:Y:S01]  /*04f0*/  IADD3 R9, PT, PT, R9, 0x7f, -R10 ;  /* 0x0000007f09097810 */ /* 0x000fe20007ffe80a */
[----:B------:R-:W0:Y:S01]  /*0500*/  MUFU.RCP R12, R3 ;  /* 0x00000003000c7308 */ /* 0x000e220000001000 */
[----:B------:R-:W-:-:S03]  /*0510*/  FADD.FTZ R13, -R3, -RZ ;  /* 0x800000ff030d7221 */ /* 0x000fc60000010100 */
[----:B------:R-:W-:Y:S02]  /*0520*/  IMAD.IADD R9, R9, 0x1, R8 ;  /* 0x0000000109097824 */ /* 0x000fe400078e0208 */
[----:B0-----:R-:W-:-:S04]  /*0530*/  FFMA R15, R12, R13, 1 ;  /* 0x3f8000000c0f7423 */ /* 0x001fc8000000000d */
[----:B------:R-:W-:-:S04]  /*0540*/  FFMA R14, R12, R15, R12 ;  /* 0x0000000f0c0e7223 */ /* 0x000fc8000000000c */
[----:B------:R-:W-:-:S04]  /*0550*/  FFMA R11, R0, R14, RZ ;  /* 0x0000000e000b7223 */ /* 0x000fc800000000ff */
[----:B------:R-:W-:-:S04]  /*0560*/  FFMA R12, R13, R11, R0 ;  /* 0x0000000b0d0c7223 */ /* 0x000fc80000000000 */
[----:B------:R-:W-:-:S04]  /*0570*/  FFMA R11, R14, R12, R11 ;  /* 0x0000000c0e0b7223 */ /* 0x000fc8000000000b */
[----:B------:R-:W-:-:S04]  /*0580*/  FFMA R12, R13, R11, R0 ;  /* 0x0000000b0d0c7223 */ /* 0x000fc80000000000 */
[----:B------:R-:W-:-:S05]  /*0590*/  FFMA R0, R14, R12, R11 ;  /* 0x0000000c0e007223 */ /* 0x000fca000000000b */
[----:B------:R-:W-:-:S04]  /*05a0*/  SHF.R.U32.HI R3, RZ, 0x17, R0 ;  /* 0x00000017ff037819 */ /* 0x000fc80000011600 */
[----:B------:R-:W-:-:S05]  /*05b0*/  LOP3.LUT R3, R3, 0xff, RZ, 0xc0, !PT ;  /* 0x000000ff03037812 */ /* 0x000fca00078ec0ff */
[----:B------:R-:W-:-:S04]  /*05c0*/  IMAD.IADD R13, R3, 0x1, R9 ;  /* 0x00000001030d7824 */ /* 0x000fc800078e0209 */
[----:B------:R-:W-:-:S05]  /*05d0*/  VIADD R3, R13, 0xffffffff ;  /* 0xffffffff0d037836 */ /* 0x000fca0000000000 */
[----:B------:R-:W-:-:S13]  /*05e0*/  ISETP.GE.U32.AND P0, PT, R3, 0xfe, PT ;  /* 0x000000fe0300780c */ /* 0x000fda0003f06070 */
[----:B------:R-:W-:Y:S05]  /*05f0*/  @!P0 BRA `(.L_x_9) ;  /* 0x0000000000808947 */ /* 0x000fea0003800000 */
[----:B------:R-:W-:-:S13]  /*0600*/  ISETP.GT.AND P0, PT, R13, 0xfe, PT ;  /* 0x000000fe0d00780c */ /* 0x000fda0003f04270 */
[----:B------:R-:W-:Y:S05]  /*0610*/  @P0 BRA `(.L_x_10) ;  /* 0x00000000006c0947 */ /* 0x000fea0003800000 */
[----:B------:R-:W-:-:S13]  /*0620*/  ISETP.GE.AND P0, PT, R13, 0x1, PT ;  /* 0x000000010d00780c */ /* 0x000fda0003f06270 */
[----:B------:R-:W-:Y:S05]  /*0630*/  @P0 BRA `(.L_x_11) ;  /* 0x0000000000740947 */ /* 0x000fea0003800000 */
[----:B------:R-:W-:Y:S02]  /*0640*/  ISETP.GE.AND P0, PT, R13, -0x18, PT ;  /* 0xffffffe80d00780c */ /* 0x000fe40003f06270 */
[----:B------:R-:W-:-:S11]  /*0650*/  LOP3.LUT R0, R0, 0x80000000, RZ, 0xc0, !PT ;  /* 0x8000000000007812 */ /* 0x000fd600078ec0ff */
[----:B------:R-:W-:Y:S05]  /*0660*/  @!P0 BRA `(.L_x_11) ;  /* 0x0000000000688947 */ /* 0x000fea0003800000 */
[CCC-:B------:R-:W-:Y:S01]  /*0670*/  FFMA.RZ R3, R14.reuse, R12.reuse, R11.reuse ;  /* 0x0000000c0e037223 */ /* 0x1c0fe2000000c00b */
[C---:B------:R-:W-:Y:S02]  /*0680*/  VIADD R10, R13.reuse, 0x20 ;  /* 0x000000200d0a7836 */ /* 0x040fe40000000000 */
[CCC-:B------:R-:W-:Y:S01]  /*0690*/  FFMA.RM R8, R14.reuse, R12.reuse, R11.reuse ;  /* 0x0000000c0e087223 */ /* 0x1c0fe2000000400b */
[----:B------:R-:W-:Y:S02]  /*06a0*/  ISETP.NE.AND P2, PT, R13, RZ, PT ;  /* 0x000000ff0d00720c */ /* 0x000fe40003f45270 */
[----:B------:R-:W-:Y:S01]  /*06b0*/  LOP3.LUT R9, R3, 0x7fffff, RZ, 0xc0, !PT ;  /* 0x007fffff03097812 */ /* 0x000fe200078ec0ff */
[----:B------:R-:W-:Y:S01]  /*06c0*/  FFMA.RP R3, R14, R12, R11 ;  /* 0x0000000c0e037223 */ /* 0x000fe2000000800b */
[----:B------:R-:W-:Y:S01]  /*06d0*/  IMAD.MOV R11, RZ, RZ, -R13 ;  /* 0x000000ffff0b7224 */ /* 0x000fe200078e0a0d */
[----:B------:R-:W-:Y:S02]  /*06e0*/  ISETP.NE.AND P1, PT, R13, RZ, PT ;  /* 0x000000ff0d00720c */ /* 0x000fe40003f25270 */
[----:B------:R-:W-:-:S02]  /*06f0*/  LOP3.LUT R9, R9, 0x800000, RZ, 0xfc, !PT ;  /* 0x0080000009097812 */ /* 0x000fc400078efcff */
[----:B------:R-:W-:Y:S02]  /*0700*/  FSETP.NEU.FTZ.AND P0, PT, R3, R8, PT ;  /* 0x000000080300720b */ /* 0x000fe40003f1d000 */
[----:B------:R-:W-:Y:S02]  /*0710*/  SHF.L.U32 R10, R9, R10, RZ ;  /* 0x0000000a090a7219 */ /* 0x000fe400000006ff */
[----:B------:R-:W-:Y:S02]  /*0720*/  SEL R8, R11, RZ, P2 ;  /* 0x000000ff0b087207 */ /* 0x000fe40001000000 */
[----:B------:R-:W-:Y:S02]  /*0730*/  ISETP.NE.AND P1, PT, R10, RZ, P1 ;  /* 0x000000ff0a00720c */ /* 0x000fe40000f25270 */
[----:B------:R-:W-:Y:S02]  /*0740*/  SHF.R.U32.HI R8, RZ, R8, R9 ;  /* 0x00000008ff087219 */ /* 0x000fe40000011609 */
[----:B------:R-:W-:-:S02]  /*0750*/  PLOP3.LUT P0, PT, P0, P1, PT, 0xf8, 0x8f ;  /* 0x00000000008f781c */ /* 0x000fc40000703f70 */
[----:B------:R-:W-:Y:S02]  /*0760*/  SHF.R.U32.HI R10, RZ, 0x1, R8 ;  /* 0x00000001ff0a7819 */ /* 0x000fe40000011608 */
[----:B------:R-:W-:-:S04]  /*0770*/  SEL R3, RZ, 0x1, !P0 ;  /* 0x00000001ff037807 */ /* 0x000fc80004000000 */
[----:B------:R-:W-:-:S04]  /*0780*/  LOP3.LUT R3, R3, 0x1, R10, 0xf8, !PT ;  /* 0x0000000103037812 */ /* 0x000fc800078ef80a */
[----:B------:R-:W-:-:S05]  /*0790*/  LOP3.LUT R3, R3, R8, RZ, 0xc0, !PT ;  /* 0x0000000803037212 */ /* 0x000fca00078ec0ff */
[----:B------:R-:W-:-:S05]  /*07a0*/  IMAD.IADD R3, R10, 0x1, R3 ;  /* 0x000000010a037824 */ /* 0x000fca00078e0203 */
[----:B------:R-:W-:Y:S01]  /*07b0*/  LOP3.LUT R0, R3, R0, RZ, 0xfc, !PT ;  /* 0x0000000003007212 */ /* 0x000fe200078efcff */
[----:B------:R-:W-:Y:S06]  /*07c0*/  BRA `(.L_x_11) ;  /* 0x0000000000107947 */ /* 0x000fec0003800000 */
.L_x_10:
[----:B------:R-:W-:-:S04]  /*07d0*/  LOP3.LUT R0, R0, 0x80000000, RZ, 0xc0, !PT ;  /* 0x8000000000007812 */ /* 0x000fc800078ec0ff */
[----:B------:R-:W-:Y:S01]  /*07e0*/  LOP3.LUT R0, R0, 0x7f800000, RZ, 0xfc, !PT ;  /* 0x7f80000000007812 */ /* 0x000fe200078efcff */
[----:B------:R-:W-:Y:S06]  /*07f0*/  BRA `(.L_x_11) ;  /* 0x0000000000047947 */ /* 0x000fec0003800000 */
.L_x_9:
[----:B------:R-:W-:-:S07]  /*0800*/  IMAD R0, R9, 0x800000, R0 ;  /* 0x0080000009007824 */ /* 0x000fce00078e0200 */
.L_x_11:
[----:B------:R-:W-:Y:S05]  /*0810*/  BSYNC.RECONVERGENT B2 ;  /* 0x0000000000027941 */ /* 0x000fea0003800200 */
.L_x_8:
[----:B------:R-:W-:Y:S05]  /*0820*/  BRA `(.L_x_12) ;  /* 0x0000000000207947 */ /* 0x000fea0003800000 */
.L_x_7:
[----:B------:R-:W-:-:S04]  /*0830*/  LOP3.LUT R0, R12, 0x80000000, R11, 0x48, !PT ;  /* 0x800000000c007812 */ /* 0x000fc800078e480b */
[----:B------:R-:W-:Y:S01]  /*0840*/  LOP3.LUT R0, R0, 0x7f800000, RZ, 0xfc, !PT ;  /* 0x7f80000000007812 */ /* 0x000fe200078efcff */
[----:B------:R-:W-:Y:S06]  /*0850*/  BRA `(.L_x_12) ;  /* 0x0000000000147947 */ /* 0x000fec0003800000 */
.L_x_6:
[----:B------:R-:W-:Y:S01]  /*0860*/  LOP3.LUT R0, R12, 0x80000000, R11, 0x48, !PT ;  /* 0x800000000c007812 */ /* 0x000fe200078e480b */
[----:B------:R-:W-:Y:S06]  /*0870*/  BRA `(.L_x_12) ;  /* 0x00000000000c7947 */ /* 0x000fec0003800000 */
.L_x_5:
[----:B------:R-:W0:Y:S01]  /*0880*/  MUFU.RSQ R0, -QNAN ;  /* 0xffc0000000007908 */ /* 0x000e220000001400 */
[----:B------:R-:W-:Y:S05]  /*0890*/  BRA `(.L_x_12) ;  /* 0x0000000000047947 */ /* 0x000fea0003800000 */
.L_x_4:
[----:B------:R-:W-:-:S07]  /*08a0*/  FADD.FTZ R0, R0, R3 ;  /* 0x0000000300007221 */ /* 0x000fce0000010000 */
.L_x_12:
[----:B------:R-:W-:Y:S05]  /*08b0*/  BSYNC.RECONVERGENT B1 ;  /* 0x0000000000017941 */ /* 0x000fea0003800200 */
.L_x_2:
[----:B------:R-:W-:Y:S02]  /*08c0*/  IMAD.MOV.U32 R8, RZ, RZ, R6 ;  /* 0x000000ffff087224 */ /* 0x000fe400078e0006 */
[----:B------:R-:W-:-:S04]  /*08d0*/  IMAD.MOV.U32 R9, RZ, RZ, 0x0 ;  /* 0x00000000ff097424 */ /* 0x000fc800078e00ff */
[----:B0-----:R-:W-:Y:S05]  /*08e0*/  RET.REL.NODEC R8 `(_Z5BNAvgfPfPKfff) ;  /* 0xfffffff408c47950 */ /* 0x001fea0003c3ffff */
.L_x_13:
[----:B------:R-:W-:-:S00]  /*08f0*/  BRA `(.L_x_13) ;  /* 0xfffffffc00fc7947 */ /* 0x000fc0000383ffff */
[----:B------:R-:W-:-:S00]  /*0900*/  NOP ;  /* 0x0000000000007918 */ /* 0x000fc00000000000 */
[----:B------:R-:W-:-:S00]  /*0910*/  NOP ;  /* 0x0000000000007918 */ /* 0x000fc00000000000 */
[----:B------:R-:W-:-:S00]  /*0920*/  NOP ;  /* 0x0000000000007918 */ /* 0x000fc00000000000 */
[----:B------:R-:W-:-:S00]  /*0930*/  NOP ;  /* 0x0000000000007918 */ /* 0x000fc00000000000 */
[----:B------:R-:W-:-:S00]  /*0940*/  NOP ;  /* 0x0000000000007918 */ /* 0x000fc00000000000 */
[----:B------:R-:W-:-:S00]  /*0950*/  NOP ;  /* 0x0000000000007918 */ /* 0x000fc00000000000 */
[----:B------:R-:W-:-:S00]  /*0960*/  NOP ;  /* 0x0000000000007918 */ /* 0x000fc00000000000 */
[----:B------:R-:W-:-:S00]  /*0970*/  NOP ;  /* 0x0000000000007918 */ /* 0x000fc00000000000 */
.L_x_14:


//--------------------- .nv.shared.reserved.0     --------------------------
	.section	.nv.shared.reserved.0,"aw",@nobits
	.weak		__nv_reservedSMEM_offset_0_alias
	.size		__nv_reservedSMEM_offset_0_alias, 0, 64
	.other		__nv_reservedSMEM_offset_0_alias,@"STO_CUDA_RESERVED_SHARED STV_DEFAULT"
__nv_reservedSMEM_offset_0_alias:
	.zero		0
	.zero		64


//--------------------- .nv.constant0._Z5BNAvgfPfPKfff --------------------------
	.section	.nv.constant0._Z5BNAvgfPfPKfff,"a",@progbits
	.sectionflags	@""
	.align	4
.nv.constant0._Z5BNAvgfPfPKfff:
	.zero		928


//--------------------- SYMBOLS --------------------------

	.type		.nv.reservedSmem.offset0,@object
	.size		.nv.reservedSmem.offset0,0x4
